	.headerflags	@"EF_CUDA_TEXMODE_UNIFIED EF_CUDA_64BIT_ADDRESS EF_CUDA_ACCELERATORS EF_CUDA_SM90 EF_CUDA_VIRTUAL_SM(EF_CUDA_SM90)"
	.elftype	@"ET_EXEC"


//--------------------- .nv.info                  --------------------------
	.section	.nv.info,"",@"SHT_CUDA_INFO"
	.align	4


	//----- nvinfo : EIATTR_REGCOUNT
	.align		4
        /*0000*/ 	.byte	0x04, 0x2f
        /*0002*/ 	.short	(.L_3 - .L_2)
	.align		4
.L_2:
        /*0004*/ 	.word	index@(triton_poi_fused__native_batch_norm_legit_no_training_add_relu_28)
        /*0008*/ 	.word	0x0000001a


	//----- nvinfo : EIATTR_MIN_STACK_SIZE
	.align		4
.L_3:
        /*000c*/ 	.byte	0x04, 0x12
        /*000e*/ 	.short	(.L_5 - .L_4)
	.align		4
.L_4:
        /*0010*/ 	.word	index@(triton_poi_fused__native_batch_norm_legit_no_training_add_relu_28)
        /*0014*/ 	.word	0x00000000


	//----- nvinfo : EIATTR_FRAME_SIZE
	.align		4
.L_5:
        /*0018*/ 	.byte	0x04, 0x11
        /*001a*/ 	.short	(.L_7 - .L_6)
	.align		4
.L_6:
        /*001c*/ 	.word	index@(triton_poi_fused__native_batch_norm_legit_no_training_add_relu_28)
        /*0020*/ 	.word	0x00000000


	//----- nvinfo : EIATTR_MIN_STACK_SIZE
	.align		4
.L_7:
        /*0024*/ 	.byte	0x04, 0x12
        /*0026*/ 	.short	(.L_9 - .L_8)
	.align		4
.L_8:
        /*0028*/ 	.word	index@(triton_poi_fused__native_batch_norm_legit_no_training_add_relu_28)
        /*002c*/ 	.word	0x00000000
.L_9:


//--------------------- .nv.info.triton_poi_fused__native_batch_norm_legit_no_training_add_relu_28 --------------------------
	.section	.nv.info.triton_poi_fused__native_batch_norm_legit_no_training_add_relu_28,"",@"SHT_CUDA_INFO"
	.sectionflags	@""
	.align	4


	//----- nvinfo : EIATTR_CUDA_API_VERSION
	.align		4
        /*0000*/ 	.byte	0x04, 0x37
        /*0002*/ 	.short	(.L_11 - .L_10)
.L_10:
        /*0004*/ 	.word	0x0000007c


	//----- nvinfo : EIATTR_KPARAM_INFO
	.align		4
.L_11:
        /*0008*/ 	.byte	0x04, 0x17
        /*000a*/ 	.short	(.L_13 - .L_12)
.L_12:
        /*000c*/ 	.word	0x00000000
        /*0010*/ 	.short	0x0008
        /*0012*/ 	.short	0x003c
        /*0014*/ 	.byte	0x00, 0xf0, 0x11, 0x00


	//----- nvinfo : EIATTR_KPARAM_INFO
	.align		4
.L_13:
        /*0018*/ 	.byte	0x04, 0x17
        /*001a*/ 	.short	(.L_15 - .L_14)
.L_14:
        /*001c*/ 	.word	0x00000000
        /*0020*/ 	.short	0x0007
        /*0022*/ 	.short	0x0038
        /*0024*/ 	.byte	0x00, 0xf0, 0x11, 0x00


	//----- nvinfo : EIATTR_KPARAM_INFO
	.align		4
.L_15:
        /*0028*/ 	.byte	0x04, 0x17
        /*002a*/ 	.short	(.L_17 - .L_16)
.L_16:
        /*002c*/ 	.word	0x00000000
        /*0030*/ 	.short	0x0006
        /*0032*/ 	.short	0x0030
        /*0034*/ 	.byte	0x00, 0xf4, 0x21, 0x00


	//----- nvinfo : EIATTR_KPARAM_INFO
	.align		4
.L_17:
        /*0038*/ 	.byte	0x04, 0x17
        /*003a*/ 	.short	(.L_19 - .L_18)
.L_18:
        /*003c*/ 	.word	0x00000000
        /*0040*/ 	.short	0x0005
        /*0042*/ 	.short	0x0028
        /*0044*/ 	.byte	0x00, 0xf4, 0x21, 0x00


	//----- nvinfo : EIATTR_KPARAM_INFO
	.align		4
.L_19:
        /*0048*/ 	.byte	0x04, 0x17
        /*004a*/ 	.short	(.L_21 - .L_20)
.L_20:
        /*004c*/ 	.word	0x00000000
        /*0050*/ 	.short	0x0004
        /*0052*/ 	.short	0x0020
        /*0054*/ 	.byte	0x00, 0xf4, 0x21, 0x00


	//----- nvinfo : EIATTR_KPARAM_INFO
	.align		4
.L_21:
        /*0058*/ 	.byte	0x04, 0x17
        /*005a*/ 	.short	(.L_23 - .L_22)
.L_22:
        /*005c*/ 	.word	0x00000000
        /*0060*/ 	.short	0x0003
        /*0062*/ 	.short	0x0018
        /*0064*/ 	.byte	0x00, 0xf4, 0x21, 0x00


	//----- nvinfo : EIATTR_KPARAM_INFO
	.align		4
.L_23:
        /*0068*/ 	.byte	0x04, 0x17
        /*006a*/ 	.short	(.L_25 - .L_24)
.L_24:
        /*006c*/ 	.word	0x00000000
        /*0070*/ 	.short	0x0002
        /*0072*/ 	.short	0x0010
        /*0074*/ 	.byte	0x00, 0xf4, 0x21, 0x00


	//----- nvinfo : EIATTR_KPARAM_INFO
	.align		4
.L_25:
        /*0078*/ 	.byte	0x04, 0x17
        /*007a*/ 	.short	(.L_27 - .L_26)
.L_26:
        /*007c*/ 	.word	0x00000000
        /*0080*/ 	.short	0x0001
        /*0082*/ 	.short	0x0008
        /*0084*/ 	.byte	0x00, 0xf4, 0x21, 0x00


	//----- nvinfo : EIATTR_KPARAM_INFO
	.align		4
.L_27:
        /*0088*/ 	.byte	0x04, 0x17
        /*008a*/ 	.short	(.L_29 - .L_28)
.L_28:
        /*008c*/ 	.word	0x00000000
        /*0090*/ 	.short	0x0000
        /*0092*/ 	.short	0x0000
        /*0094*/ 	.byte	0x00, 0xf4, 0x21, 0x00


	//----- nvinfo : EIATTR_SPARSE_MMA_MASK
	.align		4
.L_29:
        /*0098*/ 	.byte	0x03, 0x50
        /*009a*/ 	.short	0x0000


	//----- nvinfo : EIATTR_MAXREG_COUNT
	.align		4
        /*009c*/ 	.byte	0x03, 0x1b
        /*009e*/ 	.short	0x00ff


	//----- nvinfo : EIATTR_EXIT_INSTR_OFFSETS
	.align		4
        /*00a0*/ 	.byte	0x04, 0x1c
        /*00a2*/ 	.short	(.L_31 - .L_30)


	//   ....[0]....
.L_30:
        /*00a4*/ 	.word	0x00000610


	//   ....[1]....
        /*00a8*/ 	.word	0x000006e0


	//----- nvinfo : EIATTR_REQNTID
	.align		4
.L_31:
        /*00ac*/ 	.byte	0x04, 0x10
        /*00ae*/ 	.short	(.L_33 - .L_32)
.L_32:
        /*00b0*/ 	.word	0x00000080
        /*00b4*/ 	.word	0x00000001
        /*00b8*/ 	.word	0x00000001


	//----- nvinfo : EIATTR_CBANK_PARAM_SIZE
	.align		4
.L_33:
        /*00bc*/ 	.byte	0x03, 0x19
        /*00be*/ 	.short	0x0040


	//----- nvinfo : EIATTR_PARAM_CBANK
	.align		4
        /*00c0*/ 	.byte	0x04, 0x0a
        /*00c2*/ 	.short	(.L_35 - .L_34)
	.align		4
.L_34:
        /*00c4*/ 	.word	index@(.nv.constant0.triton_poi_fused__native_batch_norm_legit_no_training_add_relu_28)
        /*00c8*/ 	.short	0x0210
        /*00ca*/ 	.short	0x0040


	//----- nvinfo : EIATTR_SW_WAR
	.align		4
.L_35:
        /*00cc*/ 	.byte	0x04, 0x36
        /*00ce*/ 	.short	(.L_37 - .L_36)
.L_36:
        /*00d0*/ 	.word	0x00000008
.L_37:


//--------------------- .nv.callgraph             --------------------------
	.section	.nv.callgraph,"",@"SHT_CUDA_CALLGRAPH"
	.align	4
	.sectionentsize	8
	.align		4
        /*0000*/ 	.word	0x00000000
	.align		4
        /*0004*/ 	.word	0xffffffff
	.align		4
        /*0008*/ 	.word	0x00000000
	.align		4
        /*000c*/ 	.word	0xfffffffe
	.align		4
        /*0010*/ 	.word	0x00000000
	.align		4
        /*0014*/ 	.word	0xfffffffd
	.align		4
        /*0018*/ 	.word	0x00000000
	.align		4
        /*001c*/ 	.word	0xfffffffc


//--------------------- .nv.constant4             --------------------------
	.section	.nv.constant4,"a",@progbits
	.align	8
	.align		8
.nv.constant4:
        /*0000*/ 	.dword	_$_str
	.align		8
        /*0008*/ 	.dword	_$_str_$_2


//--------------------- .text.triton_poi_fused__native_batch_norm_legit_no_training_add_relu_28 --------------------------
	.section	.text.triton_poi_fused__native_batch_norm_legit_no_training_add_relu_28,"ax",@progbits
	.sectionflags	@"SHF_BARRIERS=1"
	.align	128
        .global         triton_poi_fused__native_batch_norm_legit_no_training_add_relu_28
        .type           triton_poi_fused__native_batch_norm_legit_no_training_add_relu_28,@function
        .size           triton_poi_fused__native_batch_norm_legit_no_training_add_relu_28,(.L_x_1 - triton_poi_fused__native_batch_norm_legit_no_training_add_relu_28)
        .other          triton_poi_fused__native_batch_norm_legit_no_training_add_relu_28,@"STO_CUDA_ENTRY STV_DEFAULT"
triton_poi_fused__native_batch_norm_legit_no_training_add_relu_28:
.text.triton_poi_fused__native_batch_norm_legit_no_training_add_relu_28:
[----:B------:R-:W0:Y:S01]  /*0000*/  LDC R1, c[0x0][0x28] ;  /* 0x00000a00ff017b82 */ /* 0x000e220000000800 */
[----:B------:R-:W1:Y:S07]  /*0010*/  S2R R8, SR_CTAID.X ;  /* 0x0000000000087919 */ /* 0x000e6e0000002500 */
[----:B------:R-:W2:Y:S01]  /*0020*/  LDC.64 R4, c[0x0][0x210] ;  /* 0x00008400ff047b82 */ /* 0x000ea20000000a00 */
[----:B------:R-:W-:Y:S01]  /*0030*/  CS2R R16, SRZ ;  /* 0x0000000000107805 */ /* 0x000fe2000001ff00 */
[----:B------:R-:W-:Y:S01]  /*0040*/  ULDC.64 UR6, c[0x0][0x208] ;  /* 0x0000820000067ab9 */ /* 0x000fe20000000a00 */
[----:B------:R-:W3:Y:S01]  /*0050*/  S2R R7, SR_TID.X ;  /* 0x0000000000077919 */ /* 0x000ee20000002100 */
[----:B------:R-:W4:Y:S04]  /*0060*/  S2R R0, SR_CTAID.Y ;  /* 0x0000000000007919 */ /* 0x000f280000002600 */
[----:B------:R-:W5:Y:S01]  /*0070*/  S2UR UR5, SR_CgaCtaId ;  /* 0x00000000000579c3 */ /* 0x000f620000008800 */
[----:B------:R-:W-:-:S07]  /*0080*/  UMOV UR4, 0x400 ;  /* 0x0000040000047882 */ /* 0x000fce0000000000 */
[----:B------:R-:W2:Y:S01]  /*0090*/  LDC.64 R20, c[0x0][0x218] ;  /* 0x00008600ff147b82 */ /* 0x000ea20000000a00 */
[----:B-1----:R-:W-:Y:S02]  /*00a0*/  IMAD.SHL.U32 R8, R8, 0x80, RZ ;  /* 0x0000008008087824 */ /* 0x002fe400078e00ff */
[----:B---3--:R-:W-:Y:S01]  /*00b0*/  IMAD.SHL.U32 R13, R7, 0x2, RZ ;  /* 0x00000002070d7824 */ /* 0x008fe200078e00ff */
[----:B------:R-:W-:Y:S01]  /*00c0*/  SHF.R.U32.HI R9, RZ, 0x6, R7 ;  /* 0x00000006ff097819 */ /* 0x000fe20000011607 */
[----:B----4-:R-:W-:-:S03]  /*00d0*/  IMAD.SHL.U32 R6, R0, 0x2, RZ ;  /* 0x0000000200067824 */ /* 0x010fc600078e00ff */
[----:B------:R-:W-:Y:S02]  /*00e0*/  LOP3.LUT R3, R8, 0x7e, R13, 0xf8, !PT ;  /* 0x0000007e08037812 */ /* 0x000fe400078ef80d */
[----:B------:R-:W-:Y:S02]  /*00f0*/  SGXT.U32 R9, R9, 0x1 ;  /* 0x000000010909781a */ /* 0x000fe40000000000 */
[----:B------:R-:W-:Y:S02]  /*0100*/  ISETP.GE.AND P1, PT, R3, 0x80, PT ;  /* 0x000000800300780c */ /* 0x000fe40003f26270 */
[----:B------:R-:W-:-:S04]  /*0110*/  LOP3.LUT R10, R6, R9, RZ, 0xfc, !PT ;  /* 0x00000009060a7212 */ /* 0x000fc800078efcff */
[C---:B------:R-:W-:Y:S01]  /*0120*/  ISETP.LT.AND P1, PT, R10.reuse, 0x40, !P1 ;  /* 0x000000400a00780c */ /* 0x040fe20004f21270 */
[----:B------:R-:W-:Y:S01]  /*0130*/  IMAD R10, R10, 0x80, R3 ;  /* 0x000000800a0a7824 */ /* 0x000fe200078e0203 */
[----:B------:R-:W-:Y:S01]  /*0140*/  SHF.R.U32.HI R12, RZ, 0x7, R13 ;  /* 0x00000007ff0c7819 */ /* 0x000fe2000001160d */
[----:B-----5:R-:W-:Y:S01]  /*0150*/  UPRMT UR4, UR5, 0x654, UR4 ;  /* 0x0000065405047896 */ /* 0x020fe20008000004 */
[----:B------:R-:W-:Y:S01]  /*0160*/  LOP3.LUT R11, R8, 0x7f, R7, 0xf8, !PT ;  /* 0x0000007f080b7812 */ /* 0x000fe200078ef807 */
[----:B--2---:R-:W-:Y:S01]  /*0170*/  IMAD.WIDE R4, R10, 0x4, R4 ;  /* 0x000000040a047825 */ /* 0x004fe200078e0204 */
[----:B------:R-:W1:Y:S07]  /*0180*/  LDC.64 R2, c[0x0][0x220] ;  /* 0x00008800ff027b82 */ /* 0x000e6e0000000a00 */
[----:B------:R2:W3:Y:S01]  /*0190*/  @P1 LDG.E.EL.64 R16, desc[UR6][R4.64] ;  /* 0x0000000604101981 */ /* 0x0004e2000c2e1b00 */
[----:B------:R-:W-:-:S02]  /*01a0*/  SGXT.U32 R12, R12, 0x1 ;  /* 0x000000010c0c781a */ /* 0x000fc40000000000 */
[----:B------:R-:W-:Y:S02]  /*01b0*/  LOP3.LUT R8, R13, 0xfe, RZ, 0xc0, !PT ;  /* 0x000000fe0d087812 */ /* 0x000fe400078ec0ff */
[----:B------:R-:W-:Y:S02]  /*01c0*/  LOP3.LUT R13, R12, 0xfe, R13, 0xf8, !PT ;  /* 0x000000fe0c0d7812 */ /* 0x000fe400078ef80d */
[----:B------:R-:W-:Y:S02]  /*01d0*/  ISETP.GE.AND P0, PT, R11, 0x80, PT ;  /* 0x000000800b00780c */ /* 0x000fe40003f06270 */
[----:B------:R-:W-:Y:S02]  /*01e0*/  LEA R13, R13, UR4, 0x2 ;  /* 0x000000040d0d7c11 */ /* 0x000fe4000f8e10ff */
[----:B--2---:R-:W-:Y:S01]  /*01f0*/  LEA R5, R12, UR4, 0x2 ;  /* 0x000000040c057c11 */ /* 0x004fe2000f8e10ff */
[----:B------:R-:W-:-:S04]  /*0200*/  IMAD.MOV.U32 R12, RZ, RZ, RZ ;  /* 0x000000ffff0c7224 */ /* 0x000fc800078e00ff */
[----:B------:R-:W-:Y:S02]  /*0210*/  IMAD R14, R8, 0x4, R5 ;  /* 0x00000004080e7824 */ /* 0x000fe400078e0205 */
[----:B-1----:R-:W-:Y:S01]  /*0220*/  IMAD.WIDE R22, R11, 0x4, R2 ;  /* 0x000000040b167825 */ /* 0x002fe200078e0202 */
[----:B------:R-:W1:Y:S08]  /*0230*/  LDC.64 R4, c[0x0][0x228] ;  /* 0x00008a00ff047b82 */ /* 0x000e700000000a00 */
[----:B------:R-:W2:Y:S01]  /*0240*/  LDC.64 R2, c[0x0][0x230] ;  /* 0x00008c00ff027b82 */ /* 0x000ea20000000a00 */
[----:B------:R-:W-:-:S02]  /*0250*/  IMAD.MOV.U32 R15, RZ, RZ, RZ ;  /* 0x000000ffff0f7224 */ /* 0x000fc400078e00ff */
[----:B0-----:R-:W-:Y:S01]  /*0260*/  IMAD.WIDE R20, R11, 0x4, R20 ;  /* 0x000000040b147825 */ /* 0x001fe200078e0214 */
[----:B------:R-:W-:-:S03]  /*0270*/  CS2R R18, SRZ ;  /* 0x0000000000127805 */ /* 0x000fc6000001ff00 */
[----:B-1----:R-:W-:-:S04]  /*0280*/  IMAD.WIDE R4, R11, 0x4, R4 ;  /* 0x000000040b047825 */ /* 0x002fc800078e0204 */
[----:B--2---:R-:W-:Y:S01]  /*0290*/  IMAD.WIDE R2, R11, 0x4, R2 ;  /* 0x000000040b027825 */ /* 0x004fe200078e0202 */
[----:B---3--:R-:W-:Y:S04]  /*02a0*/  STS [R13], R16 ;  /* 0x000000100d007388 */ /* 0x008fe80000000800 */
[----:B------:R0:W-:Y:S01]  /*02b0*/  STS [R14+0x4], R17 ;  /* 0x000004110e007388 */ /* 0x0001e20000000800 */
[----:B------:R-:W-:Y:S06]  /*02c0*/  BAR.SYNC.DEFER_BLOCKING 0x0 ;  /* 0x0000000000007b1d */ /* 0x000fec0000010000 */
[----:B------:R1:W2:Y:S04]  /*02d0*/  @!P0 LDG.E.EL R12, desc[UR6][R22.64] ;  /* 0x00000006160c8981 */ /* 0x0002a8000c2e1900 */
[----:B------:R-:W3:Y:S04]  /*02e0*/  @!P0 LDG.E.EL R15, desc[UR6][R20.64] ;  /* 0x00000006140f8981 */ /* 0x000ee8000c2e1900 */
[----:B------:R-:W4:Y:S01]  /*02f0*/  @!P0 LDG.E.EL R19, desc[UR6][R4.64] ;  /* 0x0000000604138981 */ /* 0x000f22000c2e1900 */
[----:B-1----:R-:W1:Y:S03]  /*0300*/  LDC.64 R22, c[0x0][0x238] ;  /* 0x00008e00ff167b82 */ /* 0x002e660000000a00 */
[----:B------:R5:W4:Y:S01]  /*0310*/  @!P0 LDG.E.EL R18, desc[UR6][R2.64] ;  /* 0x0000000602128981 */ /* 0x000b22000c2e1900 */
[----:B0-----:R-:W-:Y:S01]  /*0320*/  CS2R R16, SRZ ;  /* 0x0000000000107805 */ /* 0x001fe2000001ff00 */
[----:B-1----:R-:W-:-:S05]  /*0330*/  IMAD.WIDE R22, R10, 0x4, R22 ;  /* 0x000000040a167825 */ /* 0x002fca00078e0216 */
[----:B------:R-:W4:Y:S01]  /*0340*/  @P1 LDG.E.EL.64 R16, desc[UR6][R22.64] ;  /* 0x0000000616101981 */ /* 0x000f22000c2e1b00 */
[C---:B------:R-:W-:Y:S01]  /*0350*/  LOP3.LUT R10, R7.reuse, 0x7f, RZ, 0xc0, !PT ;  /* 0x0000007f070a7812 */ /* 0x040fe200078ec0ff */
[----:B-----5:R-:W-:Y:S01]  /*0360*/  IMAD.MOV.U32 R3, RZ, RZ, 0x3e800000 ;  /* 0x3e800000ff037424 */ /* 0x020fe200078e00ff */
[----:B------:R-:W-:Y:S01]  /*0370*/  ISETP.LT.AND P0, PT, R6, 0x40, !P0 ;  /* 0x000000400600780c */ /* 0x000fe20004701270 */
[----:B------:R-:W-:Y:S01]  /*0380*/  IMAD.SHL.U32 R7, R7, 0x4, RZ ;  /* 0x0000000407077824 */ /* 0x000fe200078e00ff */
[----:B------:R-:W-:Y:S02]  /*0390*/  LEA R10, R10, UR4, 0x2 ;  /* 0x000000040a0a7c11 */ /* 0x000fe4000f8e10ff */
[----:B------:R-:W-:-:S03]  /*03a0*/  LEA R8, R8, UR4, 0x3 ;  /* 0x0000000408087c11 */ /* 0x000fc6000f8e18ff */
[----:B------:R-:W3:Y:S04]  /*03b0*/  LDS R4, [R10] ;  /* 0x000000000a047984 */ /* 0x000ee80000000800 */
[----:B------:R-:W0:Y:S01]  /*03c0*/  LDS R2, [R10+0x204] ;  /* 0x000204000a027984 */ /* 0x000e220000000800 */
[----:B------:R-:W-:Y:S01]  /*03d0*/  BAR.SYNC.DEFER_BLOCKING 0x0 ;  /* 0x0000000000007b1d */ /* 0x000fe20000010000 */
[----:B--2---:R-:W-:-:S05]  /*03e0*/  FADD R12, R12, 9.9999997473787516356e-06 ;  /* 0x3727c5ac0c0c7421 */ /* 0x004fca0000000000 */
[----:B------:R-:W1:Y:S01]  /*03f0*/  MUFU.SQRT R20, R12 ;  /* 0x0000000c00147308 */ /* 0x000e620000002000 */
[--C-:B---3--:R-:W-:Y:S01]  /*0400*/  FADD R4, R4, -R15.reuse ;  /* 0x8000000f04047221 */ /* 0x108fe20000000000 */
[----:B0-----:R-:W-:Y:S01]  /*0410*/  FADD R2, R2, -R15 ;  /* 0x8000000f02027221 */ /* 0x001fe20000000000 */
[C---:B-1----:R-:W-:Y:S02]  /*0420*/  FSETP.GT.AND P1, PT, R20.reuse, 8.50705917302346158658e+37, PT ;  /* 0x7e8000001400780b */ /* 0x042fe40003f24000 */
[----:B------:R-:W-:Y:S02]  /*0430*/  FSETP.GEU.AND P2, PT, R20, 1.175494350822287508e-38, PT ;  /* 0x008000001400780b */ /* 0x000fe40003f4e000 */
[----:B------:R-:W-:-:S09]  /*0440*/  FSEL R3, R3, 1, P1 ;  /* 0x3f80000003037808 */ /* 0x000fd20000800000 */
[----:B------:R-:W-:Y:S02]  /*0450*/  @P1 FMUL R20, R20, 0.25 ;  /* 0x3e80000014141820 */ /* 0x000fe40000400000 */
[----:B------:R-:W-:Y:S02]  /*0460*/  @!P2 FMUL R3, R3, 16777216 ;  /* 0x4b8000000303a820 */ /* 0x000fe40000400000 */
[----:B------:R-:W-:-:S06]  /*0470*/  @!P2 FMUL R20, R20, 16777216 ;  /* 0x4b8000001414a820 */ /* 0x000fcc0000400000 */
[----:B------:R-:W0:Y:S02]  /*0480*/  MUFU.RCP R20, R20 ;  /* 0x0000001400147308 */ /* 0x000e240000001000 */
[----:B0-----:R-:W-:-:S04]  /*0490*/  FMUL R3, R20, R3 ;  /* 0x0000000314037220 */ /* 0x001fc80000400000 */
[-C--:B------:R-:W-:Y:S01]  /*04a0*/  FMUL R5, R4, R3.reuse ;  /* 0x0000000304057220 */ /* 0x080fe20000400000 */
[----:B------:R-:W-:Y:S01]  /*04b0*/  FMUL R3, R2, R3 ;  /* 0x0000000302037220 */ /* 0x000fe20000400000 */
[----:B------:R-:W-:Y:S02]  /*04c0*/  LOP3.LUT R2, R7, 0xfc, RZ, 0xc0, !PT ;  /* 0x000000fc07027812 */ /* 0x000fe400078ec0ff */
[-CC-:B----4-:R-:W-:Y:S01]  /*04d0*/  FFMA R5, R5, R19.reuse, R18.reuse ;  /* 0x0000001305057223 */ /* 0x190fe20000000012 */
[----:B------:R-:W-:Y:S01]  /*04e0*/  FFMA R3, R3, R19, R18 ;  /* 0x0000001303037223 */ /* 0x000fe20000000012 */
[C---:B------:R-:W-:Y:S02]  /*04f0*/  LOP3.LUT R9, R2.reuse, R9, RZ, 0xfc, !PT ;  /* 0x0000000902097212 */ /* 0x040fe400078efcff */
[----:B------:R-:W-:Y:S02]  /*0500*/  LEA R2, R2, UR4, 0x2 ;  /* 0x0000000402027c11 */ /* 0x000fe4000f8e10ff */
[----:B------:R-:W-:-:S02]  /*0510*/  FSETP.GEU.AND P1, PT, R5, RZ, PT ;  /* 0x000000ff0500720b */ /* 0x000fc40003f2e000 */
[----:B------:R-:W-:Y:S01]  /*0520*/  FSETP.GEU.AND P2, PT, R3, RZ, PT ;  /* 0x000000ff0300720b */ /* 0x000fe20003f4e000 */
[----:B------:R-:W-:Y:S01]  /*0530*/  IMAD R2, R9, 0x4, R2 ;  /* 0x0000000409027824 */ /* 0x000fe200078e0202 */
[----:B------:R-:W-:Y:S02]  /*0540*/  FSEL R5, R5, RZ, P1 ;  /* 0x000000ff05057208 */ /* 0x000fe40000800000 */
[----:B------:R-:W-:-:S03]  /*0550*/  FSEL R3, R3, RZ, P2 ;  /* 0x000000ff03037208 */ /* 0x000fc60001000000 */
[----:B------:R-:W-:Y:S04]  /*0560*/  STS [R10], R5 ;  /* 0x000000050a007388 */ /* 0x000fe80000000800 */
[----:B------:R-:W-:Y:S01]  /*0570*/  STS [R10+0x204], R3 ;  /* 0x000204030a007388 */ /* 0x000fe20000000800 */
[----:B------:R-:W-:Y:S06]  /*0580*/  BAR.SYNC.DEFER_BLOCKING 0x0 ;  /* 0x0000000000007b1d */ /* 0x000fec0000010000 */
[----:B------:R-:W0:Y:S04]  /*0590*/  LDS R13, [R13] ;  /* 0x000000000d0d7984 */ /* 0x000e280000000800 */
[----:B------:R-:W1:Y:S01]  /*05a0*/  LDS R14, [R14+0x4] ;  /* 0x000004000e0e7984 */ /* 0x000e620000000800 */
[----:B0-----:R-:W-:Y:S01]  /*05b0*/  FADD R16, R13, R16 ;  /* 0x000000100d107221 */ /* 0x001fe20000000000 */
[----:B------:R-:W-:Y:S01]  /*05c0*/  BAR.SYNC.DEFER_BLOCKING 0x0 ;  /* 0x0000000000007b1d */ /* 0x000fe20000010000 */
[----:B-1----:R-:W-:-:S05]  /*05d0*/  FADD R17, R14, R17 ;  /* 0x000000110e117221 */ /* 0x002fca0000000000 */
[----:B------:R0:W-:Y:S04]  /*05e0*/  STS [R2], R16 ;  /* 0x0000001002007388 */ /* 0x0001e80000000800 */
[----:B------:R0:W-:Y:S01]  /*05f0*/  STS [R2+0x10], R17 ;  /* 0x0000101102007388 */ /* 0x0001e20000000800 */
[----:B------:R-:W-:Y:S06]  /*0600*/  BAR.SYNC.DEFER_BLOCKING 0x0 ;  /* 0x0000000000007b1d */ /* 0x000fec0000010000 */
[----:B0-----:R-:W-:Y:S05]  /*0610*/  @!P0 EXIT ;  /* 0x000000000000894d */ /* 0x001fea0003800000 */
[----:B------:R-:W0:Y:S01]  /*0620*/  LDS.64 R8, [R8] ;  /* 0x0000000008087984 */ /* 0x000e220000000a00 */
[----:B------:R-:W-:Y:S01]  /*0630*/  SHF.R.S32.HI R5, RZ, 0x1e, R0 ;  /* 0x0000001eff057819 */ /* 0x000fe20000011400 */
[----:B------:R-:W1:Y:S03]  /*0640*/  LDC.64 R2, c[0x0][0x240] ;  /* 0x00009000ff027b82 */ /* 0x000e660000000a00 */
[----:B------:R-:W-:-:S04]  /*0650*/  SGXT R5, R5, 0x1 ;  /* 0x000000010505781a */ /* 0x000fc80000000200 */
[----:B------:R-:W-:-:S05]  /*0660*/  LEA.HI R5, R5, R6, RZ, 0x4 ;  /* 0x0000000605057211 */ /* 0x000fca00078f20ff */
[C---:B------:R-:W-:Y:S01]  /*0670*/  IMAD.SHL.U32 R0, R5.reuse, 0x80, RZ ;  /* 0x0000008005007824 */ /* 0x040fe200078e00ff */
[----:B------:R-:W-:-:S04]  /*0680*/  LOP3.LUT R5, R5, 0xfffffff0, RZ, 0xc0, !PT ;  /* 0xfffffff005057812 */ /* 0x000fc800078ec0ff */
[----:B------:R-:W-:-:S04]  /*0690*/  LOP3.LUT R0, R0, 0xfffff800, RZ, 0xc0, !PT ;  /* 0xfffff80000007812 */ /* 0x000fc800078ec0ff */
[----:B------:R-:W-:-:S05]  /*06a0*/  IADD3 R0, R0, R6, -R5 ;  /* 0x0000000600007210 */ /* 0x000fca0007ffe805 */
[----:B------:R-:W-:-:S04]  /*06b0*/  IMAD R11, R11, 0x10, R0 ;  /* 0x000000100b0b7824 */ /* 0x000fc800078e0200 */
[----:B-1----:R-:W-:-:S05]  /*06c0*/  IMAD.WIDE R2, R11, 0x4, R2 ;  /* 0x000000040b027825 */ /* 0x002fca00078e0202 */
[----:B0-----:R-:W-:Y:S01]  /*06d0*/  STG.E.64 desc[UR6][R2.64], R8 ;  /* 0x0000000802007986 */ /* 0x001fe2000c101b06 */
[----:B------:R-:W-:Y:S05]  /*06e0*/  EXIT ;  /* 0x000000000000794d */ /* 0x000fea0003800000 */
.L_x_0:
[----:B------:R-:W-:-:S00]  /*06f0*/  BRA `(.L_x_0) ;  /* 0xfffffffc00fc7947 */ /* 0x000fc0000383ffff */
[----:B------:R-:W-:-:S00]  /*0700*/  NOP ;  /* 0x0000000000007918 */ /* 0x000fc00000000000 */
[----:B------:R-:W-:-:S00]  /*0710*/  NOP ;  /* 0x0000000000007918 */ /* 0x000fc00000000000 */
[----:B------:R-:W-:-:S00]  /*0720*/  NOP ;  /* 0x0000000000007918 */ /* 0x000fc00000000000 */
[----:B------:R-:W-:-:S00]  /*0730*/  NOP ;  /* 0x0000000000007918 */ /* 0x000fc00000000000 */
[----:B------:R-:W-:-:S00]  /*0740*/  NOP ;  /* 0x0000000000007918 */ /* 0x000fc00000000000 */
[----:B------:R-:W-:-:S00]  /*0750*/  NOP ;  /* 0x0000000000007918 */ /* 0x000fc00000000000 */
[----:B------:R-:W-:-:S00]  /*0760*/  NOP ;  /* 0x0000000000007918 */ /* 0x000fc00000000000 */
[----:B------:R-:W-:-:S00]  /*0770*/  NOP ;  /* 0x0000000000007918 */ /* 0x000fc00000000000 */
.L_x_1:


//--------------------- .nv.global.init           --------------------------
	.section	.nv.global.init,"aw",@progbits
.nv.global.init:
	.type		_$_str,@object
	.size		_$_str,(_$_str_$_2 - _$_str)
_$_str:
        /*0000*/ 	.byte	0x5f, 0x5f, 0x43, 0x55, 0x44, 0x41, 0x5f, 0x46, 0x54, 0x5a, 0x00
	.type		_$_str_$_2,@object
	.size		_$_str_$_2,(.L_1 - _$_str_$_2)
_$_str_$_2:
        /*000b*/ 	.byte	0x5f, 0x5f, 0x43, 0x55, 0x44, 0x41, 0x5f, 0x50, 0x52, 0x45, 0x43, 0x5f, 0x53, 0x51, 0x52, 0x54
        /*001b*/ 	.byte	0x00
.L_1:


//--------------------- .nv.shared.triton_poi_fused__native_batch_norm_legit_no_training_add_relu_28 --------------------------
	.section	.nv.shared.triton_poi_fused__native_batch_norm_legit_no_training_add_relu_28,"aw",@nobits
	.sectionflags	@""
	.align	16
	.zero		1024


//--------------------- .nv.constant0.triton_poi_fused__native_batch_norm_legit_no_training_add_relu_28 --------------------------
	.section	.nv.constant0.triton_poi_fused__native_batch_norm_legit_no_training_add_relu_28,"a",@progbits
	.sectionflags	@""
	.align	4
.nv.constant0.triton_poi_fused__native_batch_norm_legit_no_training_add_relu_28:
	.zero		592
